//
// Generated by NVIDIA NVVM Compiler
//
// Compiler Build ID: CL-36424714
// Cuda compilation tools, release 13.0, V13.0.88
// Based on NVVM 20.0.0
//

.version 9.0
.target sm_100
.address_size 64

	// .globl	_Z28array_operations_kernel_cudaPKdS0_PdS1_S1_S1_i

.visible .entry _Z28array_operations_kernel_cudaPKdS0_PdS1_S1_S1_i(
	.param .u64 .ptr .align 1 _Z28array_operations_kernel_cudaPKdS0_PdS1_S1_S1_i_param_0,
	.param .u64 .ptr .align 1 _Z28array_operations_kernel_cudaPKdS0_PdS1_S1_S1_i_param_1,
	.param .u64 .ptr .align 1 _Z28array_operations_kernel_cudaPKdS0_PdS1_S1_S1_i_param_2,
	.param .u64 .ptr .align 1 _Z28array_operations_kernel_cudaPKdS0_PdS1_S1_S1_i_param_3,
	.param .u64 .ptr .align 1 _Z28array_operations_kernel_cudaPKdS0_PdS1_S1_S1_i_param_4,
	.param .u64 .ptr .align 1 _Z28array_operations_kernel_cudaPKdS0_PdS1_S1_S1_i_param_5,
	.param .u32 _Z28array_operations_kernel_cudaPKdS0_PdS1_S1_S1_i_param_6
)
{
	.reg .pred 	%p<3>;
	.reg .b32 	%r<6>;
	.reg .b64 	%rd<21>;
	.reg .b64 	%fd<16>;

	ld.param.u64 	%rd2, [_Z28array_operations_kernel_cudaPKdS0_PdS1_S1_S1_i_param_0];
	ld.param.u64 	%rd3, [_Z28array_operations_kernel_cudaPKdS0_PdS1_S1_S1_i_param_1];
	ld.param.u64 	%rd4, [_Z28array_operations_kernel_cudaPKdS0_PdS1_S1_S1_i_param_2];
	ld.param.u64 	%rd5, [_Z28array_operations_kernel_cudaPKdS0_PdS1_S1_S1_i_param_3];
	ld.param.u64 	%rd6, [_Z28array_operations_kernel_cudaPKdS0_PdS1_S1_S1_i_param_4];
	ld.param.u64 	%rd7, [_Z28array_operations_kernel_cudaPKdS0_PdS1_S1_S1_i_param_5];
	ld.param.u32 	%r2, [_Z28array_operations_kernel_cudaPKdS0_PdS1_S1_S1_i_param_6];
	mov.u32 	%r3, %ctaid.x;
	mov.u32 	%r4, %ntid.x;
	mov.u32 	%r5, %tid.x;
	mad.lo.s32 	%r1, %r3, %r4, %r5;
	setp.ge.s32 	%p1, %r1, %r2;
	@%p1 bra 	$L__BB0_4;
	cvta.to.global.u64 	%rd8, %rd2;
	cvta.to.global.u64 	%rd9, %rd3;
	cvta.to.global.u64 	%rd10, %rd4;
	cvta.to.global.u64 	%rd11, %rd5;
	cvta.to.global.u64 	%rd12, %rd6;
	mul.wide.s32 	%rd13, %r1, 8;
	add.s64 	%rd1, %rd8, %rd13;
	ld.global.f64 	%fd5, [%rd1];
	add.s64 	%rd14, %rd9, %rd13;
	ld.global.f64 	%fd6, [%rd14];
	add.f64 	%fd7, %fd5, %fd6;
	add.s64 	%rd15, %rd10, %rd13;
	st.global.f64 	[%rd15], %fd7;
	ld.global.f64 	%fd8, [%rd1];
	ld.global.f64 	%fd9, [%rd14];
	sub.f64 	%fd10, %fd8, %fd9;
	add.s64 	%rd16, %rd11, %rd13;
	st.global.f64 	[%rd16], %fd10;
	ld.global.f64 	%fd11, [%rd1];
	ld.global.f64 	%fd12, [%rd14];
	mul.f64 	%fd13, %fd11, %fd12;
	add.s64 	%rd17, %rd12, %rd13;
	st.global.f64 	[%rd17], %fd13;
	ld.global.f64 	%fd1, [%rd14];
	setp.eq.f64 	%p2, %fd1, 0d0000000000000000;
	mov.f64 	%fd15, 0d0000000000000000;
	@%p2 bra 	$L__BB0_3;
	ld.global.f64 	%fd14, [%rd1];
	div.rn.f64 	%fd15, %fd14, %fd1;
$L__BB0_3:
	cvta.to.global.u64 	%rd18, %rd7;
	add.s64 	%rd20, %rd18, %rd13;
	st.global.f64 	[%rd20], %fd15;
$L__BB0_4:
	ret;

}


// ===== COMPILED SASS (sm_100) =====

	.target	sm_100

	.elftype	@"ET_EXEC"


//--------------------- .note.nv.tkinfo           --------------------------
	.section	.note.nv.tkinfo,"",@"SHT_NOTE"
	.sectionflags	@"SHF_NOTE_NV_TKINFO"
	.tkinfo
        /*0018*/ 	.word	0x00000002
        /*0030*/ 	.string	""
        /*0030*/ 	.string	"ptxas"
        /*0030*/ 	.string	"Cuda compilation tools, release 13.0, V13.0.88"
        /*0030*/ 	.string	"Build cuda_13.0.r13.0/compiler.36424714_0"
        /*0030*/ 	.string	"-arch sm_100 -m 64 "



//--------------------- .note.nv.cuinfo           --------------------------
	.section	.note.nv.cuinfo,"",@"SHT_NOTE"
	.sectionflags	@"SHF_NOTE_NV_CUINFO"
        /*0018*/ 	.short	0x0002
        /*001a*/ 	.short	0x0064
        /*001c*/ 	.short	0x0082
	.zero		2


//--------------------- .nv.info                  --------------------------
	.section	.nv.info,"",@"SHT_CUDA_INFO"
	.align	4


	//----- nvinfo : EIATTR_REGCOUNT
	.align		4
        /*0000*/ 	.byte	0x04, 0x2f
        /*0002*/ 	.short	(.L_1 - .L_0)
	.align		4
.L_0:
        /*0004*/ 	.word	index@(_Z28array_operations_kernel_cudaPKdS0_PdS1_S1_S1_i)
        /*0008*/ 	.word	0x00000019


	//----- nvinfo : EIATTR_FRAME_SIZE
	.align		4
.L_1:
        /*000c*/ 	.byte	0x04, 0x11
        /*000e*/ 	.short	(.L_3 - .L_2)
	.align		4
.L_2:
        /*0010*/ 	.word	index@($__internal_0_$__cuda_sm20_div_rn_f64_full)
        /*0014*/ 	.word	0x00000000


	//----- nvinfo : EIATTR_FRAME_SIZE
	.align		4
.L_3:
        /*0018*/ 	.byte	0x04, 0x11
        /*001a*/ 	.short	(.L_5 - .L_4)
	.align		4
.L_4:
        /*001c*/ 	.word	index@(_Z28array_operations_kernel_cudaPKdS0_PdS1_S1_S1_i)
        /*0020*/ 	.word	0x00000000


	//----- nvinfo : EIATTR_MIN_STACK_SIZE
	.align		4
.L_5:
        /*0024*/ 	.byte	0x04, 0x12
        /*0026*/ 	.short	(.L_7 - .L_6)
	.align		4
.L_6:
        /*0028*/ 	.word	index@(_Z28array_operations_kernel_cudaPKdS0_PdS1_S1_S1_i)
        /*002c*/ 	.word	0x00000000
.L_7:


//--------------------- .nv.compat                --------------------------
	.section	.nv.compat,"",@"SHT_CUDA_COMPAT_INFO"
	.align	4
        /*0000*/ 	.byte	0x02, 0x09, 0x00, 0x00, 0x02, 0x02, 0x01, 0x00, 0x02, 0x05, 0x05, 0x00, 0x03, 0x07, 0x01, 0x01
        /*0010*/ 	.byte	0x02, 0x03, 0x00, 0x00, 0x02, 0x06, 0x01, 0x00, 0x04, 0x0b, 0x08, 0x00, 0x01, 0x00, 0x00, 0x00
        /*0020*/ 	.byte	0x00, 0x00, 0x00, 0x00


//--------------------- .nv.info._Z28array_operations_kernel_cudaPKdS0_PdS1_S1_S1_i --------------------------
	.section	.nv.info._Z28array_operations_kernel_cudaPKdS0_PdS1_S1_S1_i,"",@"SHT_CUDA_INFO"
	.sectionflags	@""
	.align	4


	//----- nvinfo : EIATTR_CUDA_API_VERSION
	.align		4
        /*0000*/ 	.byte	0x04, 0x37
        /*0002*/ 	.short	(.L_9 - .L_8)
.L_8:
        /*0004*/ 	.word	0x00000082


	//----- nvinfo : EIATTR_KPARAM_INFO
	.align		4
.L_9:
        /*0008*/ 	.byte	0x04, 0x17
        /*000a*/ 	.short	(.L_11 - .L_10)
.L_10:
        /*000c*/ 	.word	0x00000000
        /*0010*/ 	.short	0x0006
        /*0012*/ 	.short	0x0030
        /*0014*/ 	.byte	0x00, 0xf0, 0x11, 0x00


	//----- nvinfo : EIATTR_KPARAM_INFO
	.align		4
.L_11:
        /*0018*/ 	.byte	0x04, 0x17
        /*001a*/ 	.short	(.L_13 - .L_12)
.L_12:
        /*001c*/ 	.word	0x00000000
        /*0020*/ 	.short	0x0005
        /*0022*/ 	.short	0x0028
        /*0024*/ 	.byte	0x00, 0xf5, 0x21, 0x00


	//----- nvinfo : EIATTR_KPARAM_INFO
	.align		4
.L_13:
        /*0028*/ 	.byte	0x04, 0x17
        /*002a*/ 	.short	(.L_15 - .L_14)
.L_14:
        /*002c*/ 	.word	0x00000000
        /*0030*/ 	.short	0x0004
        /*0032*/ 	.short	0x0020
        /*0034*/ 	.byte	0x00, 0xf5, 0x21, 0x00


	//----- nvinfo : EIATTR_KPARAM_INFO
	.align		4
.L_15:
        /*0038*/ 	.byte	0x04, 0x17
        /*003a*/ 	.short	(.L_17 - .L_16)
.L_16:
        /*003c*/ 	.word	0x00000000
        /*0040*/ 	.short	0x0003
        /*0042*/ 	.short	0x0018
        /*0044*/ 	.byte	0x00, 0xf5, 0x21, 0x00


	//----- nvinfo : EIATTR_KPARAM_INFO
	.align		4
.L_17:
        /*0048*/ 	.byte	0x04, 0x17
        /*004a*/ 	.short	(.L_19 - .L_18)
.L_18:
        /*004c*/ 	.word	0x00000000
        /*0050*/ 	.short	0x0002
        /*0052*/ 	.short	0x0010
        /*0054*/ 	.byte	0x00, 0xf5, 0x21, 0x00


	//----- nvinfo : EIATTR_KPARAM_INFO
	.align		4
.L_19:
        /*0058*/ 	.byte	0x04, 0x17
        /*005a*/ 	.short	(.L_21 - .L_20)
.L_20:
        /*005c*/ 	.word	0x00000000
        /*0060*/ 	.short	0x0001
        /*0062*/ 	.short	0x0008
        /*0064*/ 	.byte	0x00, 0xf5, 0x21, 0x00


	//----- nvinfo : EIATTR_KPARAM_INFO
	.align		4
.L_21:
        /*0068*/ 	.byte	0x04, 0x17
        /*006a*/ 	.short	(.L_23 - .L_22)
.L_22:
        /*006c*/ 	.word	0x00000000
        /*0070*/ 	.short	0x0000
        /*0072*/ 	.short	0x0000
        /*0074*/ 	.byte	0x00, 0xf5, 0x21, 0x00


	//----- nvinfo : EIATTR_SPARSE_MMA_MASK
	.align		4
.L_23:
        /*0078*/ 	.byte	0x03, 0x50
        /*007a*/ 	.short	0x0000


	//----- nvinfo : EIATTR_MAXREG_COUNT
	.align		4
        /*007c*/ 	.byte	0x03, 0x1b
        /*007e*/ 	.short	0x00ff


	//----- nvinfo : EIATTR_MERCURY_ISA_VERSION
	.align		4
        /*0080*/ 	.byte	0x03, 0x5f
        /*0082*/ 	.short	0x0101


	//----- nvinfo : EIATTR_VRC_CTA_INIT_COUNT
	.align		4
        /*0084*/ 	.byte	0x02, 0x4a
	.zero		1
	.zero		1


	//----- nvinfo : EIATTR_EXIT_INSTR_OFFSETS
	.align		4
        /*0088*/ 	.byte	0x04, 0x1c
        /*008a*/ 	.short	(.L_25 - .L_24)


	//   ....[0]....
.L_24:
        /*008c*/ 	.word	0x00000070


	//   ....[1]....
        /*0090*/ 	.word	0x000003d0


	//----- nvinfo : EIATTR_CRS_STACK_SIZE
	.align		4
.L_25:
        /*0094*/ 	.byte	0x04, 0x1e
        /*0096*/ 	.short	(.L_27 - .L_26)
.L_26:
        /*0098*/ 	.word	0x00000000


	//----- nvinfo : EIATTR_CBANK_PARAM_SIZE
	.align		4
.L_27:
        /*009c*/ 	.byte	0x03, 0x19
        /*009e*/ 	.short	0x0034


	//----- nvinfo : EIATTR_PARAM_CBANK
	.align		4
        /*00a0*/ 	.byte	0x04, 0x0a
        /*00a2*/ 	.short	(.L_29 - .L_28)
	.align		4
.L_28:
        /*00a4*/ 	.word	index@(.nv.constant0._Z28array_operations_kernel_cudaPKdS0_PdS1_S1_S1_i)
        /*00a8*/ 	.short	0x0380
        /*00aa*/ 	.short	0x0034


	//----- nvinfo : EIATTR_SW_WAR
	.align		4
.L_29:
        /*00ac*/ 	.byte	0x04, 0x36
        /*00ae*/ 	.short	(.L_31 - .L_30)
.L_30:
        /*00b0*/ 	.word	0x00000008
.L_31:


//--------------------- .nv.callgraph             --------------------------
	.section	.nv.callgraph,"",@"SHT_CUDA_CALLGRAPH"
	.align	4
	.sectionentsize	8
	.align		4
        /*0000*/ 	.word	0x00000000
	.align		4
        /*0004*/ 	.word	0xffffffff
	.align		4
        /*0008*/ 	.word	0x00000000
	.align		4
        /*000c*/ 	.word	0xfffffffe
	.align		4
        /*0010*/ 	.word	0x00000000
	.align		4
        /*0014*/ 	.word	0xfffffffd
	.align		4
        /*0018*/ 	.word	0x00000000
	.align		4
        /*001c*/ 	.word	0xfffffffc


//--------------------- .text._Z28array_operations_kernel_cudaPKdS0_PdS1_S1_S1_i --------------------------
	.section	.text._Z28array_operations_kernel_cudaPKdS0_PdS1_S1_S1_i,"ax",@progbits
	.align	128
        .global         _Z28array_operations_kernel_cudaPKdS0_PdS1_S1_S1_i
        .type           _Z28array_operations_kernel_cudaPKdS0_PdS1_S1_S1_i,@function
        .size           _Z28array_operations_kernel_cudaPKdS0_PdS1_S1_S1_i,(.L_x_10 - _Z28array_operations_kernel_cudaPKdS0_PdS1_S1_S1_i)
        .other          _Z28array_operations_kernel_cudaPKdS0_PdS1_S1_S1_i,@"STO_CUDA_ENTRY STV_DEFAULT"
_Z28array_operations_kernel_cudaPKdS0_PdS1_S1_S1_i:
.text._Z28array_operations_kernel_cudaPKdS0_PdS1_S1_S1_i:
[----:B------:R-:W-:Y:S01]  /*0000*/  LDC R1, c[0x0][0x37c] ;  /* 0x0000df00ff017b82 */ /* 0x000fe20000000800 */
[----:B------:R-:W0:Y:S07]  /*0010*/  S2R R3, SR_TID.X ;  /* 0x0000000000037919 */ /* 0x000e2e0000002100 */
[----:B------:R-:W0:Y:S01]  /*0020*/  S2UR UR4, SR_CTAID.X ;  /* 0x00000000000479c3 */ /* 0x000e220000002500 */
[----:B------:R-:W1:Y:S07]  /*0030*/  LDCU UR5, c[0x0][0x3b0] ;  /* 0x00007600ff0577ac */ /* 0x000e6e0008000800 */
[----:B------:R-:W0:Y:S02]  /*0040*/  LDC R0, c[0x0][0x360] ;  /* 0x0000d800ff007b82 */ /* 0x000e240000000800 */
[----:B0-----:R-:W-:-:S05]  /*0050*/  IMAD R0, R0, UR4, R3 ;  /* 0x0000000400007c24 */ /* 0x001fca000f8e0203 */
[----:B-1----:R-:W-:-:S13]  /*0060*/  ISETP.GE.AND P0, PT, R0, UR5, PT ;  /* 0x0000000500007c0c */ /* 0x002fda000bf06270 */
[----:B------:R-:W-:Y:S05]  /*0070*/  @P0 EXIT ;  /* 0x000000000000094d */ /* 0x000fea0003800000 */
[----:B------:R-:W0:Y:S01]  /*0080*/  LDC.64 R4, c[0x0][0x380] ;  /* 0x0000e000ff047b82 */ /* 0x000e220000000a00 */
[----:B------:R-:W1:Y:S07]  /*0090*/  LDCU.64 UR4, c[0x0][0x358] ;  /* 0x00006b00ff0477ac */ /* 0x000e6e0008000a00 */
[----:B------:R-:W2:Y:S08]  /*00a0*/  LDC.64 R2, c[0x0][0x388] ;  /* 0x0000e200ff027b82 */ /* 0x000eb00000000a00 */
[----:B------:R-:W3:Y:S01]  /*00b0*/  LDC.64 R10, c[0x0][0x390] ;  /* 0x0000e400ff0a7b82 */ /* 0x000ee20000000a00 */
[----:B0-----:R-:W-:-:S07]  /*00c0*/  IMAD.WIDE R4, R0, 0x8, R4 ;  /* 0x0000000800047825 */ /* 0x001fce00078e0204 */
[----:B------:R-:W0:Y:S01]  /*00d0*/  LDC.64 R14, c[0x0][0x398] ;  /* 0x0000e600ff0e7b82 */ /* 0x000e220000000a00 */
[----:B-1----:R-:W4:Y:S01]  /*00e0*/  LDG.E.64 R6, desc[UR4][R4.64] ;  /* 0x0000000404067981 */ /* 0x002f22000c1e1b00 */
[----:B--2---:R-:W-:-:S06]  /*00f0*/  IMAD.WIDE R2, R0, 0x8, R2 ;  /* 0x0000000800027825 */ /* 0x004fcc00078e0202 */
[----:B------:R-:W1:Y:S01]  /*0100*/  LDC.64 R18, c[0x0][0x3a0] ;  /* 0x0000e800ff127b82 */ /* 0x000e620000000a00 */
[----:B------:R-:W4:Y:S02]  /*0110*/  LDG.E.64 R8, desc[UR4][R2.64] ;  /* 0x0000000402087981 */ /* 0x000f24000c1e1b00 */
[----:B----4-:R-:W-:Y:S01]  /*0120*/  DADD R6, R6, R8 ;  /* 0x0000000006067229 */ /* 0x010fe20000000008 */
[----:B---3--:R-:W-:-:S06]  /*0130*/  IMAD.WIDE R8, R0, 0x8, R10 ;  /* 0x0000000800087825 */ /* 0x008fcc00078e020a */
[----:B------:R1:W-:Y:S04]  /*0140*/  STG.E.64 desc[UR4][R8.64], R6 ;  /* 0x0000000608007986 */ /* 0x0003e8000c101b04 */
[----:B------:R-:W2:Y:S04]  /*0150*/  LDG.E.64 R10, desc[UR4][R4.64] ;  /* 0x00000004040a7981 */ /* 0x000ea8000c1e1b00 */
[----:B------:R-:W2:Y:S02]  /*0160*/  LDG.E.64 R12, desc[UR4][R2.64] ;  /* 0x00000004020c7981 */ /* 0x000ea4000c1e1b00 */
[----:B--2---:R-:W-:Y:S01]  /*0170*/  DADD R10, R10, -R12 ;  /* 0x000000000a0a7229 */ /* 0x004fe2000000080c */
[----:B0-----:R-:W-:-:S06]  /*0180*/  IMAD.WIDE R12, R0, 0x8, R14 ;  /* 0x00000008000c7825 */ /* 0x001fcc00078e020e */
[----:B------:R0:W-:Y:S04]  /*0190*/  STG.E.64 desc[UR4][R12.64], R10 ;  /* 0x0000000a0c007986 */ /* 0x0001e8000c101b04 */
[----:B------:R-:W2:Y:S04]  /*01a0*/  LDG.E.64 R14, desc[UR4][R4.64] ;  /* 0x00000004040e7981 */ /* 0x000ea8000c1e1b00 */
[----:B------:R-:W2:Y:S01]  /*01b0*/  LDG.E.64 R16, desc[UR4][R2.64] ;  /* 0x0000000402107981 */ /* 0x000ea2000c1e1b00 */
[----:B-1----:R-:W-:Y:S01]  /*01c0*/  IMAD.WIDE R6, R0, 0x8, R18 ;  /* 0x0000000800067825 */ /* 0x002fe200078e0212 */
[----:B--2---:R-:W-:-:S07]  /*01d0*/  DMUL R14, R14, R16 ;  /* 0x000000100e0e7228 */ /* 0x004fce0000000000 */
[----:B------:R0:W-:Y:S04]  /*01e0*/  STG.E.64 desc[UR4][R6.64], R14 ;  /* 0x0000000e06007986 */ /* 0x0001e8000c101b04 */
[----:B------:R-:W2:Y:S01]  /*01f0*/  LDG.E.64 R8, desc[UR4][R2.64] ;  /* 0x0000000402087981 */ /* 0x000ea2000c1e1b00 */
[----:B------:R-:W-:Y:S01]  /*0200*/  BSSY.RECONVERGENT B0, `(.L_x_0) ;  /* 0x0000019000007945 */ /* 0x000fe20003800200 */
[----:B------:R-:W-:Y:S01]  /*0210*/  CS2R R16, SRZ ;  /* 0x0000000000107805 */ /* 0x000fe2000001ff00 */
[----:B--2---:R-:W-:-:S14]  /*0220*/  DSETP.NEU.AND P0, PT, R8, RZ, PT ;  /* 0x000000ff0800722a */ /* 0x004fdc0003f0d000 */
[----:B0-----:R-:W-:Y:S05]  /*0230*/  @!P0 BRA `(.L_x_1) ;  /* 0x0000000000548947 */ /* 0x001fea0003800000 */
[----:B------:R-:W2:Y:S01]  /*0240*/  LDG.E.64 R6, desc[UR4][R4.64] ;  /* 0x0000000404067981 */ /* 0x000ea2000c1e1b00 */
[----:B------:R-:W0:Y:S01]  /*0250*/  MUFU.RCP64H R3, R9 ;  /* 0x0000000900037308 */ /* 0x000e220000001800 */
[----:B------:R-:W-:Y:S01]  /*0260*/  IMAD.MOV.U32 R2, RZ, RZ, 0x1 ;  /* 0x00000001ff027424 */ /* 0x000fe200078e00ff */
[----:B------:R-:W-:Y:S05]  /*0270*/  BSSY.RECONVERGENT B1, `(.L_x_2) ;  /* 0x000000f000017945 */ /* 0x000fea0003800200 */
[----:B0-----:R-:W-:-:S08]  /*0280*/  DFMA R10, -R8, R2, 1 ;  /* 0x3ff00000080a742b */ /* 0x001fd00000000102 */
[----:B------:R-:W-:-:S08]  /*0290*/  DFMA R10, R10, R10, R10 ;  /* 0x0000000a0a0a722b */ /* 0x000fd0000000000a */
[----:B------:R-:W-:-:S08]  /*02a0*/  DFMA R10, R2, R10, R2 ;  /* 0x0000000a020a722b */ /* 0x000fd00000000002 */
[----:B------:R-:W-:-:S08]  /*02b0*/  DFMA R2, -R8, R10, 1 ;  /* 0x3ff000000802742b */ /* 0x000fd0000000010a */
[----:B------:R-:W-:-:S08]  /*02c0*/  DFMA R2, R10, R2, R10 ;  /* 0x000000020a02722b */ /* 0x000fd0000000000a */
[----:B--2---:R-:W-:Y:S01]  /*02d0*/  DMUL R10, R6, R2 ;  /* 0x00000002060a7228 */ /* 0x004fe20000000000 */
[----:B------:R-:W-:-:S07]  /*02e0*/  FSETP.GEU.AND P1, PT, |R7|, 6.5827683646048100446e-37, PT ;  /* 0x036000000700780b */ /* 0x000fce0003f2e200 */
[----:B------:R-:W-:-:S08]  /*02f0*/  DFMA R12, -R8, R10, R6 ;  /* 0x0000000a080c722b */ /* 0x000fd00000000106 */
[----:B------:R-:W-:-:S10]  /*0300*/  DFMA R2, R2, R12, R10 ;  /* 0x0000000c0202722b */ /* 0x000fd4000000000a */
[----:B------:R-:W-:-:S05]  /*0310*/  FFMA R4, RZ, R9, R3 ;  /* 0x00000009ff047223 */ /* 0x000fca0000000003 */
[----:B------:R-:W-:-:S13]  /*0320*/  FSETP.GT.AND P0, PT, |R4|, 1.469367938527859385e-39, PT ;  /* 0x001000000400780b */ /* 0x000fda0003f04200 */
[----:B------:R-:W-:Y:S05]  /*0330*/  @P0 BRA P1, `(.L_x_3) ;  /* 0x0000000000080947 */ /* 0x000fea0000800000 */
[----:B------:R-:W-:-:S07]  /*0340*/  MOV R10, 0x360 ;  /* 0x00000360000a7802 */ /* 0x000fce0000000f00 */
[----:B------:R-:W-:Y:S05]  /*0350*/  CALL.REL.NOINC `($__internal_0_$__cuda_sm20_div_rn_f64_full) ;  /* 0x0000000000207944 */ /* 0x000fea0003c00000 */
.L_x_3:
[----:B------:R-:W-:Y:S05]  /*0360*/  BSYNC.RECONVERGENT B1 ;  /* 0x0000000000017941 */ /* 0x000fea0003800200 */
.L_x_2:
[----:B------:R-:W-:Y:S02]  /*0370*/  IMAD.MOV.U32 R16, RZ, RZ, R2 ;  /* 0x000000ffff107224 */ /* 0x000fe400078e0002 */
[----:B------:R-:W-:-:S07]  /*0380*/  IMAD.MOV.U32 R17, RZ, RZ, R3 ;  /* 0x000000ffff117224 */ /* 0x000fce00078e0003 */
.L_x_1:
[----:B------:R-:W-:Y:S05]  /*0390*/  BSYNC.RECONVERGENT B0 ;  /* 0x0000000000007941 */ /* 0x000fea0003800200 */
.L_x_0:
[----:B------:R-:W0:Y:S02]  /*03a0*/  LDC.64 R2, c[0x0][0x3a8] ;  /* 0x0000ea00ff027b82 */ /* 0x000e240000000a00 */
[----:B0-----:R-:W-:-:S05]  /*03b0*/  IMAD.WIDE R2, R0, 0x8, R2 ;  /* 0x0000000800027825 */ /* 0x001fca00078e0202 */
[----:B------:R-:W-:Y:S01]  /*03c0*/  STG.E.64 desc[UR4][R2.64], R16 ;  /* 0x0000001002007986 */ /* 0x000fe2000c101b04 */
[----:B------:R-:W-:Y:S05]  /*03d0*/  EXIT ;  /* 0x000000000000794d */ /* 0x000fea0003800000 */
        .weak           $__internal_0_$__cuda_sm20_div_rn_f64_full
        .type           $__internal_0_$__cuda_sm20_div_rn_f64_full,@function
        .size           $__internal_0_$__cuda_sm20_div_rn_f64_full,(.L_x_10 - $__internal_0_$__cuda_sm20_div_rn_f64_full)
$__internal_0_$__cuda_sm20_div_rn_f64_full:
[C---:B------:R-:W-:Y:S01]  /*03e0*/  FSETP.GEU.AND P0, PT, |R9|.reuse, 1.469367938527859385e-39, PT ;  /* 0x001000000900780b */ /* 0x040fe20003f0e200 */
[--C-:B------:R-:W-:Y:S01]  /*03f0*/  IMAD.MOV.U32 R4, RZ, RZ, R8.reuse ;  /* 0x000000ffff047224 */ /* 0x100fe200078e0008 */
[----:B------:R-:W-:Y:S01]  /*0400*/  LOP3.LUT R2, R9, 0x800fffff, RZ, 0xc0, !PT ;  /* 0x800fffff09027812 */ /* 0x000fe200078ec0ff */
[----:B------:R-:W-:Y:S01]  /*0410*/  IMAD.MOV.U32 R5, RZ, RZ, R9 ;  /* 0x000000ffff057224 */ /* 0x000fe200078e0009 */
[C---:B------:R-:W-:Y:S01]  /*0420*/  FSETP.GEU.AND P2, PT, |R7|.reuse, 1.469367938527859385e-39, PT ;  /* 0x001000000700780b */ /* 0x040fe20003f4e200 */
[----:B------:R-:W-:Y:S01]  /*0430*/  IMAD.MOV.U32 R16, RZ, RZ, 0x1 ;  /* 0x00000001ff107424 */ /* 0x000fe200078e00ff */
[----:B------:R-:W-:Y:S01]  /*0440*/  LOP3.LUT R3, R2, 0x3ff00000, RZ, 0xfc, !PT ;  /* 0x3ff0000002037812 */ /* 0x000fe200078efcff */
[----:B------:R-:W-:Y:S01]  /*0450*/  IMAD.MOV.U32 R2, RZ, RZ, R8 ;  /* 0x000000ffff027224 */ /* 0x000fe200078e0008 */
[----:B------:R-:W-:Y:S01]  /*0460*/  LOP3.LUT R11, R7, 0x7ff00000, RZ, 0xc0, !PT ;  /* 0x7ff00000070b7812 */ /* 0x000fe200078ec0ff */
[----:B------:R-:W-:Y:S01]  /*0470*/  BSSY.RECONVERGENT B2, `(.L_x_4) ;  /* 0x0000051000027945 */ /* 0x000fe20003800200 */
[----:B------:R-:W-:-:S03]  /*0480*/  LOP3.LUT R14, R9, 0x7ff00000, RZ, 0xc0, !PT ;  /* 0x7ff00000090e7812 */ /* 0x000fc600078ec0ff */
[----:B------:R-:W-:Y:S01]  /*0490*/  @!P0 DMUL R2, R4, 8.98846567431157953865e+307 ;  /* 0x7fe0000004028828 */ /* 0x000fe20000000000 */
[----:B------:R-:W-:-:S03]  /*04a0*/  ISETP.GE.U32.AND P1, PT, R11, R14, PT ;  /* 0x0000000e0b00720c */ /* 0x000fc60003f26070 */
[----:B------:R-:W-:Y:S02]  /*04b0*/  @!P2 LOP3.LUT R8, R5, 0x7ff00000, RZ, 0xc0, !PT ;  /* 0x7ff000000508a812 */ /* 0x000fe400078ec0ff */
[----:B------:R-:W0:Y:S02]  /*04c0*/  MUFU.RCP64H R17, R3 ;  /* 0x0000000300117308 */ /* 0x000e240000001800 */
[----:B------:R-:W-:Y:S01]  /*04d0*/  @!P2 ISETP.GE.U32.AND P3, PT, R11, R8, PT ;  /* 0x000000080b00a20c */ /* 0x000fe20003f66070 */
[----:B------:R-:W-:Y:S01]  /*04e0*/  IMAD.MOV.U32 R8, RZ, RZ, R6 ;  /* 0x000000ffff087224 */ /* 0x000fe200078e0006 */
[----:B0-----:R-:W-:-:S08]  /*04f0*/  DFMA R12, R16, -R2, 1 ;  /* 0x3ff00000100c742b */ /* 0x001fd00000000802 */
[----:B------:R-:W-:Y:S01]  /*0500*/  DFMA R18, R12, R12, R12 ;  /* 0x0000000c0c12722b */ /* 0x000fe2000000000c */
[----:B------:R-:W-:-:S05]  /*0510*/  IMAD.MOV.U32 R12, RZ, RZ, 0x1ca00000 ;  /* 0x1ca00000ff0c7424 */ /* 0x000fca00078e00ff */
[C---:B------:R-:W-:Y:S02]  /*0520*/  @!P2 SEL R13, R12.reuse, 0x63400000, !P3 ;  /* 0x634000000c0da807 */ /* 0x040fe40005800000 */
[----:B------:R-:W-:Y:S01]  /*0530*/  DFMA R16, R16, R18, R16 ;  /* 0x000000121010722b */ /* 0x000fe20000000010 */
[----:B------:R-:W-:Y:S01]  /*0540*/  SEL R9, R12, 0x63400000, !P1 ;  /* 0x634000000c097807 */ /* 0x000fe20004800000 */
[----:B------:R-:W-:Y:S01]  /*0550*/  @!P2 IMAD.MOV.U32 R18, RZ, RZ, RZ ;  /* 0x000000ffff12a224 */ /* 0x000fe200078e00ff */
[--C-:B------:R-:W-:Y:S02]  /*0560*/  @!P2 LOP3.LUT R13, R13, 0x80000000, R7.reuse, 0xf8, !PT ;  /* 0x800000000d0da812 */ /* 0x100fe400078ef807 */
[----:B------:R-:W-:Y:S02]  /*0570*/  LOP3.LUT R9, R9, 0x800fffff, R7, 0xf8, !PT ;  /* 0x800fffff09097812 */ /* 0x000fe400078ef807 */
[----:B------:R-:W-:Y:S01]  /*0580*/  @!P2 LOP3.LUT R19, R13, 0x100000, RZ, 0xfc, !PT ;  /* 0x001000000d13a812 */ /* 0x000fe200078efcff */
[----:B------:R-:W-:-:S05]  /*0590*/  DFMA R20, R16, -R2, 1 ;  /* 0x3ff000001014742b */ /* 0x000fca0000000802 */
[----:B------:R-:W-:-:S03]  /*05a0*/  @!P2 DFMA R8, R8, 2, -R18 ;  /* 0x400000000808a82b */ /* 0x000fc60000000812 */
[----:B------:R-:W-:Y:S01]  /*05b0*/  DFMA R16, R16, R20, R16 ;  /* 0x000000141010722b */ /* 0x000fe20000000010 */
[----:B------:R-:W-:Y:S02]  /*05c0*/  IMAD.MOV.U32 R21, RZ, RZ, R11 ;  /* 0x000000ffff157224 */ /* 0x000fe400078e000b */
[----:B------:R-:W-:Y:S01]  /*05d0*/  IMAD.MOV.U32 R20, RZ, RZ, R14 ;  /* 0x000000ffff147224 */ /* 0x000fe200078e000e */
[----:B------:R-:W-:-:S03]  /*05e0*/  @!P0 LOP3.LUT R20, R3, 0x7ff00000, RZ, 0xc0, !PT ;  /* 0x7ff0000003148812 */ /* 0x000fc600078ec0ff */
[----:B------:R-:W-:Y:S01]  /*05f0*/  @!P2 LOP3.LUT R21, R9, 0x7ff00000, RZ, 0xc0, !PT ;  /* 0x7ff000000915a812 */ /* 0x000fe200078ec0ff */
[----:B------:R-:W-:Y:S01]  /*0600*/  DMUL R18, R16, R8 ;  /* 0x0000000810127228 */ /* 0x000fe20000000000 */
[----:B------:R-:W-:-:S03]  /*0610*/  VIADD R22, R20, 0xffffffff ;  /* 0xffffffff14167836 */ /* 0x000fc60000000000 */
[----:B------:R-:W-:-:S04]  /*0620*/  VIADD R13, R21, 0xffffffff ;  /* 0xffffffff150d7836 */ /* 0x000fc80000000000 */
[----:B------:R-:W-:Y:S01]  /*0630*/  DFMA R14, R18, -R2, R8 ;  /* 0x80000002120e722b */ /* 0x000fe20000000008 */
[----:B------:R-:W-:-:S04]  /*0640*/  ISETP.GT.U32.AND P0, PT, R13, 0x7feffffe, PT ;  /* 0x7feffffe0d00780c */ /* 0x000fc80003f04070 */
[----:B------:R-:W-:-:S03]  /*0650*/  ISETP.GT.U32.OR P0, PT, R22, 0x7feffffe, P0 ;  /* 0x7feffffe1600780c */ /* 0x000fc60000704470 */
[----:B------:R-:W-:-:S10]  /*0660*/  DFMA R14, R16, R14, R18 ;  /* 0x0000000e100e722b */ /* 0x000fd40000000012 */
[----:B------:R-:W-:Y:S05]  /*0670*/  @P0 BRA `(.L_x_5) ;  /* 0x00000000006c0947 */ /* 0x000fea0003800000 */
[----:B------:R-:W-:-:S04]  /*0680*/  LOP3.LUT R16, R5, 0x7ff00000, RZ, 0xc0, !PT ;  /* 0x7ff0000005107812 */ /* 0x000fc800078ec0ff */
[CC--:B------:R-:W-:Y:S02]  /*0690*/  VIADDMNMX R6, R11.reuse, -R16.reuse, 0xb9600000, !PT ;  /* 0xb96000000b067446 */ /* 0x0c0fe40007800910 */
[----:B------:R-:W-:Y:S02]  /*06a0*/  ISETP.GE.U32.AND P0, PT, R11, R16, PT ;  /* 0x000000100b00720c */ /* 0x000fe40003f06070 */
[----:B------:R-:W-:Y:S02]  /*06b0*/  VIMNMX R6, PT, PT, R6, 0x46a00000, PT ;  /* 0x46a0000006067848 */ /* 0x000fe40003fe0100 */
[----:B------:R-:W-:-:S05]  /*06c0*/  SEL R11, R12, 0x63400000, !P0 ;  /* 0x634000000c0b7807 */ /* 0x000fca0004000000 */
[----:B------:R-:W-:Y:S02]  /*06d0*/  IMAD.IADD R11, R6, 0x1, -R11 ;  /* 0x00000001060b7824 */ /* 0x000fe400078e0a0b */
[----:B------:R-:W-:Y:S02]  /*06e0*/  IMAD.MOV.U32 R6, RZ, RZ, RZ ;  /* 0x000000ffff067224 */ /* 0x000fe400078e00ff */
[----:B------:R-:W-:-:S06]  /*06f0*/  VIADD R7, R11, 0x7fe00000 ;  /* 0x7fe000000b077836 */ /* 0x000fcc0000000000 */
[----:B------:R-:W-:-:S10]  /*0700*/  DMUL R12, R14, R6 ;  /* 0x000000060e0c7228 */ /* 0x000fd40000000000 */
[----:B------:R-:W-:-:S13]  /*0710*/  FSETP.GTU.AND P0, PT, |R13|, 1.469367938527859385e-39, PT ;  /* 0x001000000d00780b */ /* 0x000fda0003f0c200 */
[----:B------:R-:W-:Y:S05]  /*0720*/  @P0 BRA `(.L_x_6) ;  /* 0x0000000000940947 */ /* 0x000fea0003800000 */
[----:B------:R-:W-:Y:S01]  /*0730*/  DFMA R2, R14, -R2, R8 ;  /* 0x800000020e02722b */ /* 0x000fe20000000008 */
[----:B------:R-:W-:-:S09]  /*0740*/  IMAD.MOV.U32 R6, RZ, RZ, RZ ;  /* 0x000000ffff067224 */ /* 0x000fd200078e00ff */
[C---:B------:R-:W-:Y:S02]  /*0750*/  FSETP.NEU.AND P0, PT, R3.reuse, RZ, PT ;  /* 0x000000ff0300720b */ /* 0x040fe40003f0d000 */
[----:B------:R-:W-:-:S04]  /*0760*/  LOP3.LUT R5, R3, 0x80000000, R5, 0x48, !PT ;  /* 0x8000000003057812 */ /* 0x000fc800078e4805 */
[----:B------:R-:W-:-:S07]  /*0770*/  LOP3.LUT R7, R5, R7, RZ, 0xfc, !PT ;  /* 0x0000000705077212 */ /* 0x000fce00078efcff */
[----:B------:R-:W-:Y:S05]  /*0780*/  @!P0 BRA `(.L_x_6) ;  /* 0x00000000007c8947 */ /* 0x000fea0003800000 */
[----:B------:R-:W-:Y:S01]  /*0790*/  IMAD.MOV R3, RZ, RZ, -R11 ;  /* 0x000000ffff037224 */ /* 0x000fe200078e0a0b */
[----:B------:R-:W-:Y:S01]  /*07a0*/  DMUL.RP R6, R14, R6 ;  /* 0x000000060e067228 */ /* 0x000fe20000008000 */
[----:B------:R-:W-:Y:S01]  /*07b0*/  IMAD.MOV.U32 R2, RZ, RZ, RZ ;  /* 0x000000ffff027224 */ /* 0x000fe200078e00ff */
[----:B------:R-:W-:-:S05]  /*07c0*/  IADD3 R11, PT, PT, -R11, -0x43300000, RZ ;  /* 0xbcd000000b0b7810 */ /* 0x000fca0007ffe1ff */
[----:B------:R-:W-:-:S03]  /*07d0*/  DFMA R2, R12, -R2, R14 ;  /* 0x800000020c02722b */ /* 0x000fc6000000000e */
[----:B------:R-:W-:-:S07]  /*07e0*/  LOP3.LUT R5, R7, R5, RZ, 0x3c, !PT ;  /* 0x0000000507057212 */ /* 0x000fce00078e3cff */
[----:B------:R-:W-:-:S04]  /*07f0*/  FSETP.NEU.AND P0, PT, |R3|, R11, PT ;  /* 0x0000000b0300720b */ /* 0x000fc80003f0d200 */
[----:B------:R-:W-:Y:S02]  /*0800*/  FSEL R12, R6, R12, !P0 ;  /* 0x0000000c060c7208 */ /* 0x000fe40004000000 */
[----:B------:R-:W-:Y:S01]  /*0810*/  FSEL R13, R5, R13, !P0 ;  /* 0x0000000d050d7208 */ /* 0x000fe20004000000 */
[----:B------:R-:W-:Y:S06]  /*0820*/  BRA `(.L_x_6) ;  /* 0x0000000000547947 */ /* 0x000fec0003800000 */
.L_x_5:
[----:B------:R-:W-:-:S14]  /*0830*/  DSETP.NAN.AND P0, PT, R6, R6, PT ;  /* 0x000000060600722a */ /* 0x000fdc0003f08000 */
[----:B------:R-:W-:Y:S05]  /*0840*/  @P0 BRA `(.L_x_7) ;  /* 0x0000000000440947 */ /* 0x000fea0003800000 */
[----:B------:R-:W-:-:S14]  /*0850*/  DSETP.NAN.AND P0, PT, R4, R4, PT ;  /* 0x000000040400722a */ /* 0x000fdc0003f08000 */
[----:B------:R-:W-:Y:S05]  /*0860*/  @P0 BRA `(.L_x_8) ;  /* 0x0000000000300947 */ /* 0x000fea0003800000 */
[----:B------:R-:W-:Y:S01]  /*0870*/  ISETP.NE.AND P0, PT, R21, R20, PT ;  /* 0x000000141500720c */ /* 0x000fe20003f05270 */
[----:B------:R-:W-:Y:S02]  /*0880*/  IMAD.MOV.U32 R12, RZ, RZ, 0x0 ;  /* 0x00000000ff0c7424 */ /* 0x000fe400078e00ff */
[----:B------:R-:W-:-:S10]  /*0890*/  IMAD.MOV.U32 R13, RZ, RZ, -0x80000 ;  /* 0xfff80000ff0d7424 */ /* 0x000fd400078e00ff */
[----:B------:R-:W-:Y:S05]  /*08a0*/  @!P0 BRA `(.L_x_6) ;  /* 0x0000000000348947 */ /* 0x000fea0003800000 */
[----:B------:R-:W-:Y:S02]  /*08b0*/  ISETP.NE.AND P0, PT, R21, 0x7ff00000, PT ;  /* 0x7ff000001500780c */ /* 0x000fe40003f05270 */
[----:B------:R-:W-:Y:S02]  /*08c0*/  LOP3.LUT R13, R7, 0x80000000, R5, 0x48, !PT ;  /* 0x80000000070d7812 */ /* 0x000fe400078e4805 */
[----:B------:R-:W-:-:S13]  /*08d0*/  ISETP.EQ.OR P0, PT, R20, RZ, !P0 ;  /* 0x000000ff1400720c */ /* 0x000fda0004702670 */
[----:B------:R-:W-:Y:S01]  /*08e0*/  @P0 LOP3.LUT R2, R13, 0x7ff00000, RZ, 0xfc, !PT ;  /* 0x7ff000000d020812 */ /* 0x000fe200078efcff */
[----:B------:R-:W-:Y:S02]  /*08f0*/  @!P0 IMAD.MOV.U32 R12, RZ, RZ, RZ ;  /* 0x000000ffff0c8224 */ /* 0x000fe400078e00ff */
[----:B------:R-:W-:Y:S02]  /*0900*/  @P0 IMAD.MOV.U32 R12, RZ, RZ, RZ ;  /* 0x000000ffff0c0224 */ /* 0x000fe400078e00ff */
[----:B------:R-:W-:Y:S01]  /*0910*/  @P0 IMAD.MOV.U32 R13, RZ, RZ, R2 ;  /* 0x000000ffff0d0224 */ /* 0x000fe200078e0002 */
[----:B------:R-:W-:Y:S06]  /*0920*/  BRA `(.L_x_6) ;  /* 0x0000000000147947 */ /* 0x000fec0003800000 */
.L_x_8:
[----:B------:R-:W-:Y:S01]  /*0930*/  LOP3.LUT R13, R5, 0x80000, RZ, 0xfc, !PT ;  /* 0x00080000050d7812 */ /* 0x000fe200078efcff */
[----:B------:R-:W-:Y:S01]  /*0940*/  IMAD.MOV.U32 R12, RZ, RZ, R4 ;  /* 0x000000ffff0c7224 */ /* 0x000fe200078e0004 */
[----:B------:R-:W-:Y:S06]  /*0950*/  BRA `(.L_x_6) ;  /* 0x0000000000087947 */ /* 0x000fec0003800000 */
.L_x_7:
[----:B------:R-:W-:Y:S01]  /*0960*/  LOP3.LUT R13, R7, 0x80000, RZ, 0xfc, !PT ;  /* 0x00080000070d7812 */ /* 0x000fe200078efcff */
[----:B------:R-:W-:-:S07]  /*0970*/  IMAD.MOV.U32 R12, RZ, RZ, R6 ;  /* 0x000000ffff0c7224 */ /* 0x000fce00078e0006 */
.L_x_6:
[----:B------:R-:W-:Y:S05]  /*0980*/  BSYNC.RECONVERGENT B2 ;  /* 0x0000000000027941 */ /* 0x000fea0003800200 */
.L_x_4:
[----:B------:R-:W-:Y:S02]  /*0990*/  IMAD.MOV.U32 R11, RZ, RZ, 0x0 ;  /* 0x00000000ff0b7424 */ /* 0x000fe400078e00ff */
[----:B------:R-:W-:Y:S02]  /*09a0*/  IMAD.MOV.U32 R2, RZ, RZ, R12 ;  /* 0x000000ffff027224 */ /* 0x000fe400078e000c */
[----:B------:R-:W-:Y:S01]  /*09b0*/  IMAD.MOV.U32 R3, RZ, RZ, R13 ;  /* 0x000000ffff037224 */ /* 0x000fe200078e000d */
[----:B------:R-:W-:Y:S06]  /*09c0*/  RET.REL.NODEC R10 `(_Z28array_operations_kernel_cudaPKdS0_PdS1_S1_S1_i) ;  /* 0xfffffff40a8c7950 */ /* 0x000fec0003c3ffff */
.L_x_9:
[----:B------:R-:W-:-:S00]  /*09d0*/  BRA `(.L_x_9) ;  /* 0xfffffffc00fc7947 */ /* 0x000fc0000383ffff */
[----:B------:R-:W-:-:S00]  /*09e0*/  NOP ;  /* 0x0000000000007918 */ /* 0x000fc00000000000 */
        /* <DEDUP_REMOVED lines=9> */
.L_x_10:


//--------------------- .nv.shared.reserved.0     --------------------------
	.section	.nv.shared.reserved.0,"aw",@nobits
	.weak		__nv_reservedSMEM_offset_0_alias
	.size		__nv_reservedSMEM_offset_0_alias, 0, 64
	.other		__nv_reservedSMEM_offset_0_alias,@"STO_CUDA_RESERVED_SHARED STV_DEFAULT"
__nv_reservedSMEM_offset_0_alias:
	.zero		0
	.zero		64


//--------------------- .nv.constant0._Z28array_operations_kernel_cudaPKdS0_PdS1_S1_S1_i --------------------------
	.section	.nv.constant0._Z28array_operations_kernel_cudaPKdS0_PdS1_S1_S1_i,"a",@progbits
	.sectionflags	@""
	.align	4
.nv.constant0._Z28array_operations_kernel_cudaPKdS0_PdS1_S1_S1_i:
	.zero		948


//--------------------- SYMBOLS --------------------------

	.type		.nv.reservedSmem.offset0,@object
	.size		.nv.reservedSmem.offset0,0x4
